//
// Generated by NVIDIA NVVM Compiler
//
// Compiler Build ID: CL-36424714
// Cuda compilation tools, release 13.0, V13.0.88
// Based on NVVM 20.0.0
//

.version 9.0
.target sm_100
.address_size 64

	// .globl	_Z15VectorAddKernelPfS_S_

.visible .entry _Z15VectorAddKernelPfS_S_(
	.param .u64 .ptr .align 1 _Z15VectorAddKernelPfS_S__param_0,
	.param .u64 .ptr .align 1 _Z15VectorAddKernelPfS_S__param_1,
	.param .u64 .ptr .align 1 _Z15VectorAddKernelPfS_S__param_2
)
{
	.reg .b32 	%r<3>;
	.reg .b32 	%f<2>;
	.reg .b64 	%rd<5>;

	ld.param.u64 	%rd1, [_Z15VectorAddKernelPfS_S__param_0];
	cvta.to.global.u64 	%rd2, %rd1;
	mov.u32 	%r1, %tid.x;
	add.s32 	%r2, %r1, 5;
	cvt.rn.f32.u32 	%f1, %r2;
	mul.wide.u32 	%rd3, %r1, 4;
	add.s64 	%rd4, %rd2, %rd3;
	st.global.f32 	[%rd4], %f1;
	ret;

}


// ===== COMPILED SASS (sm_100) =====

	.target	sm_100

	.elftype	@"ET_EXEC"


//--------------------- .note.nv.tkinfo           --------------------------
	.section	.note.nv.tkinfo,"",@"SHT_NOTE"
	.sectionflags	@"SHF_NOTE_NV_TKINFO"
	.tkinfo
        /*0018*/ 	.word	0x00000002
        /*0030*/ 	.string	""
        /*0030*/ 	.string	"ptxas"
        /*0030*/ 	.string	"Cuda compilation tools, release 13.0, V13.0.88"
        /*0030*/ 	.string	"Build cuda_13.0.r13.0/compiler.36424714_0"
        /*0030*/ 	.string	"-arch sm_100 -m 64 "



//--------------------- .note.nv.cuinfo           --------------------------
	.section	.note.nv.cuinfo,"",@"SHT_NOTE"
	.sectionflags	@"SHF_NOTE_NV_CUINFO"
        /*0018*/ 	.short	0x0002
        /*001a*/ 	.short	0x0064
        /*001c*/ 	.short	0x0082
	.zero		2


//--------------------- .nv.info                  --------------------------
	.section	.nv.info,"",@"SHT_CUDA_INFO"
	.align	4


	//----- nvinfo : EIATTR_REGCOUNT
	.align		4
        /*0000*/ 	.byte	0x04, 0x2f
        /*0002*/ 	.short	(.L_1 - .L_0)
	.align		4
.L_0:
        /*0004*/ 	.word	index@(_Z15VectorAddKernelPfS_S_)
        /*0008*/ 	.word	0x00000008


	//----- nvinfo : EIATTR_FRAME_SIZE
	.align		4
.L_1:
        /*000c*/ 	.byte	0x04, 0x11
        /*000e*/ 	.short	(.L_3 - .L_2)
	.align		4
.L_2:
        /*0010*/ 	.word	index@(_Z15VectorAddKernelPfS_S_)
        /*0014*/ 	.word	0x00000000


	//----- nvinfo : EIATTR_MIN_STACK_SIZE
	.align		4
.L_3:
        /*0018*/ 	.byte	0x04, 0x12
        /*001a*/ 	.short	(.L_5 - .L_4)
	.align		4
.L_4:
        /*001c*/ 	.word	index@(_Z15VectorAddKernelPfS_S_)
        /*0020*/ 	.word	0x00000000
.L_5:


//--------------------- .nv.compat                --------------------------
	.section	.nv.compat,"",@"SHT_CUDA_COMPAT_INFO"
	.align	4
        /*0000*/ 	.byte	0x02, 0x09, 0x00, 0x00, 0x02, 0x02, 0x01, 0x00, 0x02, 0x05, 0x05, 0x00, 0x03, 0x07, 0x01, 0x01
        /*0010*/ 	.byte	0x02, 0x03, 0x00, 0x00, 0x02, 0x06, 0x01, 0x00, 0x04, 0x0b, 0x08, 0x00, 0x09, 0x00, 0x00, 0x00
        /*0020*/ 	.byte	0x00, 0x00, 0x00, 0x00


//--------------------- .nv.info._Z15VectorAddKernelPfS_S_ --------------------------
	.section	.nv.info._Z15VectorAddKernelPfS_S_,"",@"SHT_CUDA_INFO"
	.sectionflags	@""
	.align	4


	//----- nvinfo : EIATTR_CUDA_API_VERSION
	.align		4
        /*0000*/ 	.byte	0x04, 0x37
        /*0002*/ 	.short	(.L_7 - .L_6)
.L_6:
        /*0004*/ 	.word	0x00000082


	//----- nvinfo : EIATTR_KPARAM_INFO
	.align		4
.L_7:
        /*0008*/ 	.byte	0x04, 0x17
        /*000a*/ 	.short	(.L_9 - .L_8)
.L_8:
        /*000c*/ 	.word	0x00000000
        /*0010*/ 	.short	0x0002
        /*0012*/ 	.short	0x0010
        /*0014*/ 	.byte	0x00, 0xf5, 0x21, 0x00


	//----- nvinfo : EIATTR_KPARAM_INFO
	.align		4
.L_9:
        /*0018*/ 	.byte	0x04, 0x17
        /*001a*/ 	.short	(.L_11 - .L_10)
.L_10:
        /*001c*/ 	.word	0x00000000
        /*0020*/ 	.short	0x0001
        /*0022*/ 	.short	0x0008
        /*0024*/ 	.byte	0x00, 0xf5, 0x21, 0x00


	//----- nvinfo : EIATTR_KPARAM_INFO
	.align		4
.L_11:
        /*0028*/ 	.byte	0x04, 0x17
        /*002a*/ 	.short	(.L_13 - .L_12)
.L_12:
        /*002c*/ 	.word	0x00000000
        /*0030*/ 	.short	0x0000
        /*0032*/ 	.short	0x0000
        /*0034*/ 	.byte	0x00, 0xf5, 0x21, 0x00


	//----- nvinfo : EIATTR_SPARSE_MMA_MASK
	.align		4
.L_13:
        /*0038*/ 	.byte	0x03, 0x50
        /*003a*/ 	.short	0x0000


	//----- nvinfo : EIATTR_MAXREG_COUNT
	.align		4
        /*003c*/ 	.byte	0x03, 0x1b
        /*003e*/ 	.short	0x00ff


	//----- nvinfo : EIATTR_MERCURY_ISA_VERSION
	.align		4
        /*0040*/ 	.byte	0x03, 0x5f
        /*0042*/ 	.short	0x0101


	//----- nvinfo : EIATTR_VRC_CTA_INIT_COUNT
	.align		4
        /*0044*/ 	.byte	0x02, 0x4a
	.zero		1
	.zero		1


	//----- nvinfo : EIATTR_EXIT_INSTR_OFFSETS
	.align		4
        /*0048*/ 	.byte	0x04, 0x1c
        /*004a*/ 	.short	(.L_15 - .L_14)


	//   ....[0]....
.L_14:
        /*004c*/ 	.word	0x00000080


	//----- nvinfo : EIATTR_CBANK_PARAM_SIZE
	.align		4
.L_15:
        /*0050*/ 	.byte	0x03, 0x19
        /*0052*/ 	.short	0x0018


	//----- nvinfo : EIATTR_PARAM_CBANK
	.align		4
        /*0054*/ 	.byte	0x04, 0x0a
        /*0056*/ 	.short	(.L_17 - .L_16)
	.align		4
.L_16:
        /*0058*/ 	.word	index@(.nv.constant0._Z15VectorAddKernelPfS_S_)
        /*005c*/ 	.short	0x0380
        /*005e*/ 	.short	0x0018


	//----- nvinfo : EIATTR_SW_WAR
	.align		4
.L_17:
        /*0060*/ 	.byte	0x04, 0x36
        /*0062*/ 	.short	(.L_19 - .L_18)
.L_18:
        /*0064*/ 	.word	0x00000008
.L_19:


//--------------------- .nv.callgraph             --------------------------
	.section	.nv.callgraph,"",@"SHT_CUDA_CALLGRAPH"
	.align	4
	.sectionentsize	8
	.align		4
        /*0000*/ 	.word	0x00000000
	.align		4
        /*0004*/ 	.word	0xffffffff
	.align		4
        /*0008*/ 	.word	0x00000000
	.align		4
        /*000c*/ 	.word	0xfffffffe
	.align		4
        /*0010*/ 	.word	0x00000000
	.align		4
        /*0014*/ 	.word	0xfffffffd
	.align		4
        /*0018*/ 	.word	0x00000000
	.align		4
        /*001c*/ 	.word	0xfffffffc


//--------------------- .text._Z15VectorAddKernelPfS_S_ --------------------------
	.section	.text._Z15VectorAddKernelPfS_S_,"ax",@progbits
	.align	128
        .global         _Z15VectorAddKernelPfS_S_
        .type           _Z15VectorAddKernelPfS_S_,@function
        .size           _Z15VectorAddKernelPfS_S_,(.L_x_1 - _Z15VectorAddKernelPfS_S_)
        .other          _Z15VectorAddKernelPfS_S_,@"STO_CUDA_ENTRY STV_DEFAULT"
_Z15VectorAddKernelPfS_S_:
.text._Z15VectorAddKernelPfS_S_:
[----:B------:R-:W-:Y:S01]  /*0000*/  LDC R1, c[0x0][0x37c] ;  /* 0x0000df00ff017b82 */ /* 0x000fe20000000800 */
[----:B------:R-:W0:Y:S07]  /*0010*/  S2R R5, SR_TID.X ;  /* 0x0000000000057919 */ /* 0x000e2e0000002100 */
[----:B------:R-:W1:Y:S01]  /*0020*/  LDC.64 R2, c[0x0][0x380] ;  /* 0x0000e000ff027b82 */ /* 0x000e620000000a00 */
[----:B------:R-:W2:Y:S01]  /*0030*/  LDCU.64 UR4, c[0x0][0x358] ;  /* 0x00006b00ff0477ac */ /* 0x000ea20008000a00 */
[C---:B0-----:R-:W-:Y:S01]  /*0040*/  IADD3 R0, PT, PT, R5.reuse, 0x5, RZ ;  /* 0x0000000505007810 */ /* 0x041fe20007ffe0ff */
[----:B-1----:R-:W-:-:S03]  /*0050*/  IMAD.WIDE.U32 R2, R5, 0x4, R2 ;  /* 0x0000000405027825 */ /* 0x002fc600078e0002 */
[----:B------:R-:W-:-:S05]  /*0060*/  I2FP.F32.U32 R5, R0 ;  /* 0x0000000000057245 */ /* 0x000fca0000201000 */
[----:B--2---:R-:W-:Y:S01]  /*0070*/  STG.E desc[UR4][R2.64], R5 ;  /* 0x0000000502007986 */ /* 0x004fe2000c101904 */
[----:B------:R-:W-:Y:S05]  /*0080*/  EXIT ;  /* 0x000000000000794d */ /* 0x000fea0003800000 */
.L_x_0:
[----:B------:R-:W-:-:S00]  /*0090*/  BRA `(.L_x_0) ;  /* 0xfffffffc00fc7947 */ /* 0x000fc0000383ffff */
[----:B------:R-:W-:-:S00]  /*00a0*/  NOP ;  /* 0x0000000000007918 */ /* 0x000fc00000000000 */
        /* <DEDUP_REMOVED lines=13> */
.L_x_1:


//--------------------- .nv.shared.reserved.0     --------------------------
	.section	.nv.shared.reserved.0,"aw",@nobits
	.weak		__nv_reservedSMEM_offset_0_alias
	.size		__nv_reservedSMEM_offset_0_alias, 0, 64
	.other		__nv_reservedSMEM_offset_0_alias,@"STO_CUDA_RESERVED_SHARED STV_DEFAULT"
__nv_reservedSMEM_offset_0_alias:
	.zero		0
	.zero		64


//--------------------- .nv.constant0._Z15VectorAddKernelPfS_S_ --------------------------
	.section	.nv.constant0._Z15VectorAddKernelPfS_S_,"a",@progbits
	.sectionflags	@""
	.align	4
.nv.constant0._Z15VectorAddKernelPfS_S_:
	.zero		920


//--------------------- SYMBOLS --------------------------

	.type		.nv.reservedSmem.offset0,@object
	.size		.nv.reservedSmem.offset0,0x4
